//
// Generated by NVIDIA NVVM Compiler
//
// Compiler Build ID: CL-36424714
// Cuda compilation tools, release 13.0, V13.0.88
// Based on NVVM 20.0.0
//

.version 9.0
.target sm_100
.address_size 64

	// .globl	_Z6kernelPhS_

.visible .entry _Z6kernelPhS_(
	.param .u64 .ptr .align 1 _Z6kernelPhS__param_0,
	.param .u64 .ptr .align 1 _Z6kernelPhS__param_1
)
{
	.reg .b16 	%rs<2>;
	.reg .b32 	%r<9>;
	.reg .b64 	%rd<9>;

	ld.param.u64 	%rd1, [_Z6kernelPhS__param_0];
	ld.param.u64 	%rd2, [_Z6kernelPhS__param_1];
	cvta.to.global.u64 	%rd3, %rd2;
	cvta.to.global.u64 	%rd4, %rd1;
	mov.u32 	%r1, %ctaid.x;
	mov.u32 	%r2, %ctaid.y;
	mov.u32 	%r3, %nctaid.x;
	mad.lo.s32 	%r4, %r2, %r3, %r1;
	mov.u32 	%r5, %nctaid.y;
	not.b32 	%r6, %r2;
	add.s32 	%r7, %r5, %r6;
	add.s32 	%r8, %r7, %r1;
	cvt.s64.s32 	%rd5, %r4;
	add.s64 	%rd6, %rd4, %rd5;
	ld.global.u8 	%rs1, [%rd6];
	cvt.s64.s32 	%rd7, %r8;
	add.s64 	%rd8, %rd3, %rd7;
	st.global.u8 	[%rd8], %rs1;
	ret;

}


// ===== COMPILED SASS (sm_100) =====

	.target	sm_100

	.elftype	@"ET_EXEC"


//--------------------- .note.nv.tkinfo           --------------------------
	.section	.note.nv.tkinfo,"",@"SHT_NOTE"
	.sectionflags	@"SHF_NOTE_NV_TKINFO"
	.tkinfo
        /*0018*/ 	.word	0x00000002
        /*0030*/ 	.string	""
        /*0030*/ 	.string	"ptxas"
        /*0030*/ 	.string	"Cuda compilation tools, release 13.0, V13.0.88"
        /*0030*/ 	.string	"Build cuda_13.0.r13.0/compiler.36424714_0"
        /*0030*/ 	.string	"-arch sm_100 -m 64 "



//--------------------- .note.nv.cuinfo           --------------------------
	.section	.note.nv.cuinfo,"",@"SHT_NOTE"
	.sectionflags	@"SHF_NOTE_NV_CUINFO"
        /*0018*/ 	.short	0x0002
        /*001a*/ 	.short	0x0064
        /*001c*/ 	.short	0x0082
	.zero		2


//--------------------- .nv.info                  --------------------------
	.section	.nv.info,"",@"SHT_CUDA_INFO"
	.align	4


	//----- nvinfo : EIATTR_REGCOUNT
	.align		4
        /*0000*/ 	.byte	0x04, 0x2f
        /*0002*/ 	.short	(.L_1 - .L_0)
	.align		4
.L_0:
        /*0004*/ 	.word	index@(_Z6kernelPhS_)
        /*0008*/ 	.word	0x00000008


	//----- nvinfo : EIATTR_FRAME_SIZE
	.align		4
.L_1:
        /*000c*/ 	.byte	0x04, 0x11
        /*000e*/ 	.short	(.L_3 - .L_2)
	.align		4
.L_2:
        /*0010*/ 	.word	index@(_Z6kernelPhS_)
        /*0014*/ 	.word	0x00000000


	//----- nvinfo : EIATTR_MIN_STACK_SIZE
	.align		4
.L_3:
        /*0018*/ 	.byte	0x04, 0x12
        /*001a*/ 	.short	(.L_5 - .L_4)
	.align		4
.L_4:
        /*001c*/ 	.word	index@(_Z6kernelPhS_)
        /*0020*/ 	.word	0x00000000
.L_5:


//--------------------- .nv.compat                --------------------------
	.section	.nv.compat,"",@"SHT_CUDA_COMPAT_INFO"
	.align	4
        /*0000*/ 	.byte	0x02, 0x09, 0x00, 0x00, 0x02, 0x02, 0x01, 0x00, 0x02, 0x05, 0x05, 0x00, 0x03, 0x07, 0x01, 0x01
        /*0010*/ 	.byte	0x02, 0x03, 0x00, 0x00, 0x02, 0x06, 0x01, 0x00, 0x04, 0x0b, 0x08, 0x00, 0x09, 0x00, 0x00, 0x00
        /*0020*/ 	.byte	0x00, 0x00, 0x00, 0x00


//--------------------- .nv.info._Z6kernelPhS_    --------------------------
	.section	.nv.info._Z6kernelPhS_,"",@"SHT_CUDA_INFO"
	.sectionflags	@""
	.align	4


	//----- nvinfo : EIATTR_CUDA_API_VERSION
	.align		4
        /*0000*/ 	.byte	0x04, 0x37
        /*0002*/ 	.short	(.L_7 - .L_6)
.L_6:
        /*0004*/ 	.word	0x00000082


	//----- nvinfo : EIATTR_KPARAM_INFO
	.align		4
.L_7:
        /*0008*/ 	.byte	0x04, 0x17
        /*000a*/ 	.short	(.L_9 - .L_8)
.L_8:
        /*000c*/ 	.word	0x00000000
        /*0010*/ 	.short	0x0001
        /*0012*/ 	.short	0x0008
        /*0014*/ 	.byte	0x00, 0xf5, 0x21, 0x00


	//----- nvinfo : EIATTR_KPARAM_INFO
	.align		4
.L_9:
        /*0018*/ 	.byte	0x04, 0x17
        /*001a*/ 	.short	(.L_11 - .L_10)
.L_10:
        /*001c*/ 	.word	0x00000000
        /*0020*/ 	.short	0x0000
        /*0022*/ 	.short	0x0000
        /*0024*/ 	.byte	0x00, 0xf5, 0x21, 0x00


	//----- nvinfo : EIATTR_SPARSE_MMA_MASK
	.align		4
.L_11:
        /*0028*/ 	.byte	0x03, 0x50
        /*002a*/ 	.short	0x0000


	//----- nvinfo : EIATTR_MAXREG_COUNT
	.align		4
        /*002c*/ 	.byte	0x03, 0x1b
        /*002e*/ 	.short	0x00ff


	//----- nvinfo : EIATTR_MERCURY_ISA_VERSION
	.align		4
        /*0030*/ 	.byte	0x03, 0x5f
        /*0032*/ 	.short	0x0101


	//----- nvinfo : EIATTR_VRC_CTA_INIT_COUNT
	.align		4
        /*0034*/ 	.byte	0x02, 0x4a
	.zero		1
	.zero		1


	//----- nvinfo : EIATTR_EXIT_INSTR_OFFSETS
	.align		4
        /*0038*/ 	.byte	0x04, 0x1c
        /*003a*/ 	.short	(.L_13 - .L_12)


	//   ....[0]....
.L_12:
        /*003c*/ 	.word	0x00000140


	//----- nvinfo : EIATTR_CBANK_PARAM_SIZE
	.align		4
.L_13:
        /*0040*/ 	.byte	0x03, 0x19
        /*0042*/ 	.short	0x0010


	//----- nvinfo : EIATTR_PARAM_CBANK
	.align		4
        /*0044*/ 	.byte	0x04, 0x0a
        /*0046*/ 	.short	(.L_15 - .L_14)
	.align		4
.L_14:
        /*0048*/ 	.word	index@(.nv.constant0._Z6kernelPhS_)
        /*004c*/ 	.short	0x0380
        /*004e*/ 	.short	0x0010


	//----- nvinfo : EIATTR_SW_WAR
	.align		4
.L_15:
        /*0050*/ 	.byte	0x04, 0x36
        /*0052*/ 	.short	(.L_17 - .L_16)
.L_16:
        /*0054*/ 	.word	0x00000008
.L_17:


//--------------------- .nv.callgraph             --------------------------
	.section	.nv.callgraph,"",@"SHT_CUDA_CALLGRAPH"
	.align	4
	.sectionentsize	8
	.align		4
        /*0000*/ 	.word	0x00000000
	.align		4
        /*0004*/ 	.word	0xffffffff
	.align		4
        /*0008*/ 	.word	0x00000000
	.align		4
        /*000c*/ 	.word	0xfffffffe
	.align		4
        /*0010*/ 	.word	0x00000000
	.align		4
        /*0014*/ 	.word	0xfffffffd
	.align		4
        /*0018*/ 	.word	0x00000000
	.align		4
        /*001c*/ 	.word	0xfffffffc


//--------------------- .text._Z6kernelPhS_       --------------------------
	.section	.text._Z6kernelPhS_,"ax",@progbits
	.align	128
        .global         _Z6kernelPhS_
        .type           _Z6kernelPhS_,@function
        .size           _Z6kernelPhS_,(.L_x_1 - _Z6kernelPhS_)
        .other          _Z6kernelPhS_,@"STO_CUDA_ENTRY STV_DEFAULT"
_Z6kernelPhS_:
.text._Z6kernelPhS_:
[----:B------:R-:W-:Y:S08]  /*0000*/  LDC R1, c[0x0][0x37c] ;  /* 0x0000df00ff017b82 */ /* 0x000ff00000000800 */
[----:B------:R-:W-:Y:S01]  /*0010*/  S2UR UR5, SR_CTAID.X ;  /* 0x00000000000579c3 */ /* 0x000fe20000002500 */
[----:B------:R-:W0:Y:S01]  /*0020*/  LDCU UR4, c[0x0][0x370] ;  /* 0x00006e00ff0477ac */ /* 0x000e220008000800 */
[----:B------:R-:W1:Y:S06]  /*0030*/  LDCU.128 UR8, c[0x0][0x380] ;  /* 0x00007000ff0877ac */ /* 0x000e6c0008000c00 */
[----:B------:R-:W0:Y:S01]  /*0040*/  S2UR UR6, SR_CTAID.Y ;  /* 0x00000000000679c3 */ /* 0x000e220000002600 */
[----:B------:R-:W2:Y:S01]  /*0050*/  LDCU.64 UR12, c[0x0][0x358] ;  /* 0x00006b00ff0c77ac */ /* 0x000ea20008000a00 */
[----:B0-----:R-:W-:-:S04]  /*0060*/  UIMAD UR4, UR6, UR4, UR5 ;  /* 0x00000004060472a4 */ /* 0x001fc8000f8e0205 */
[----:B-1----:R-:W-:-:S04]  /*0070*/  UIADD3 UR7, UP0, UPT, UR4, UR8, URZ ;  /* 0x0000000804077290 */ /* 0x002fc8000ff1e0ff */
[----:B------:R-:W-:Y:S02]  /*0080*/  ULEA.HI.X.SX32 UR4, UR4, UR9, 0x1, UP0 ;  /* 0x0000000904047291 */ /* 0x000fe400080f0eff */
[----:B------:R-:W-:-:S04]  /*0090*/  IMAD.U32 R2, RZ, RZ, UR7 ;  /* 0x00000007ff027e24 */ /* 0x000fc8000f8e00ff */
[----:B------:R-:W-:-:S06]  /*00a0*/  IMAD.U32 R3, RZ, RZ, UR4 ;  /* 0x00000004ff037e24 */ /* 0x000fcc000f8e00ff */
[----:B--2---:R-:W2:Y:S01]  /*00b0*/  LDG.E.U8 R3, desc[UR12][R2.64] ;  /* 0x0000000c02037981 */ /* 0x004ea2000c1e1100 */
[----:B------:R-:W0:Y:S01]  /*00c0*/  LDCU UR7, c[0x0][0x374] ;  /* 0x00006e80ff0777ac */ /* 0x000e220008000800 */
[----:B------:R-:W-:-:S04]  /*00d0*/  ULOP3.LUT UR4, URZ, UR6, URZ, 0x33, !UPT ;  /* 0x00000006ff047292 */ /* 0x000fc8000f8e33ff */
[----:B0-----:R-:W-:-:S04]  /*00e0*/  UIADD3 UR4, UPT, UPT, UR5, UR7, UR4 ;  /* 0x0000000705047290 */ /* 0x001fc8000fffe004 */
[----:B------:R-:W-:-:S04]  /*00f0*/  UIADD3 UR5, UP0, UPT, UR4, UR10, URZ ;  /* 0x0000000a04057290 */ /* 0x000fc8000ff1e0ff */
[----:B------:R-:W-:Y:S02]  /*0100*/  ULEA.HI.X.SX32 UR4, UR4, UR11, 0x1, UP0 ;  /* 0x0000000b04047291 */ /* 0x000fe400080f0eff */
[----:B------:R-:W-:-:S04]  /*0110*/  MOV R4, UR5 ;  /* 0x0000000500047c02 */ /* 0x000fc80008000f00 */
[----:B------:R-:W-:-:S05]  /*0120*/  MOV R5, UR4 ;  /* 0x0000000400057c02 */ /* 0x000fca0008000f00 */
[----:B--2---:R-:W-:Y:S01]  /*0130*/  STG.E.U8 desc[UR12][R4.64], R3 ;  /* 0x0000000304007986 */ /* 0x004fe2000c10110c */
[----:B------:R-:W-:Y:S05]  /*0140*/  EXIT ;  /* 0x000000000000794d */ /* 0x000fea0003800000 */
.L_x_0:
[----:B------:R-:W-:-:S00]  /*0150*/  BRA `(.L_x_0) ;  /* 0xfffffffc00fc7947 */ /* 0x000fc0000383ffff */
[----:B------:R-:W-:-:S00]  /*0160*/  NOP ;  /* 0x0000000000007918 */ /* 0x000fc00000000000 */
        /* <DEDUP_REMOVED lines=9> */
.L_x_1:


//--------------------- .nv.shared.reserved.0     --------------------------
	.section	.nv.shared.reserved.0,"aw",@nobits
	.weak		__nv_reservedSMEM_offset_0_alias
	.size		__nv_reservedSMEM_offset_0_alias, 0, 64
	.other		__nv_reservedSMEM_offset_0_alias,@"STO_CUDA_RESERVED_SHARED STV_DEFAULT"
__nv_reservedSMEM_offset_0_alias:
	.zero		0
	.zero		64


//--------------------- .nv.constant0._Z6kernelPhS_ --------------------------
	.section	.nv.constant0._Z6kernelPhS_,"a",@progbits
	.sectionflags	@""
	.align	4
.nv.constant0._Z6kernelPhS_:
	.zero		912


//--------------------- SYMBOLS --------------------------

	.type		.nv.reservedSmem.offset0,@object
	.size		.nv.reservedSmem.offset0,0x4
